	.headerflags	@"EF_CUDA_TEXMODE_UNIFIED EF_CUDA_64BIT_ADDRESS EF_CUDA_ACCELERATORS EF_CUDA_SM90 EF_CUDA_VIRTUAL_SM(EF_CUDA_SM90)"
	.elftype	@"ET_EXEC"


//--------------------- .nv.info                  --------------------------
	.section	.nv.info,"",@"SHT_CUDA_INFO"
	.align	4


	//----- nvinfo : EIATTR_REGCOUNT
	.align		4
        /*0000*/ 	.byte	0x04, 0x2f
        /*0002*/ 	.short	(.L_1 - .L_0)
	.align		4
.L_0:
        /*0004*/ 	.word	index@(triton_poi_fused_4)
        /*0008*/ 	.word	0x0000001e


	//----- nvinfo : EIATTR_MIN_STACK_SIZE
	.align		4
.L_1:
        /*000c*/ 	.byte	0x04, 0x12
        /*000e*/ 	.short	(.L_3 - .L_2)
	.align		4
.L_2:
        /*0010*/ 	.word	index@(triton_poi_fused_4)
        /*0014*/ 	.word	0x00000000


	//----- nvinfo : EIATTR_FRAME_SIZE
	.align		4
.L_3:
        /*0018*/ 	.byte	0x04, 0x11
        /*001a*/ 	.short	(.L_5 - .L_4)
	.align		4
.L_4:
        /*001c*/ 	.word	index@(triton_poi_fused_4)
        /*0020*/ 	.word	0x00000000


	//----- nvinfo : EIATTR_MIN_STACK_SIZE
	.align		4
.L_5:
        /*0024*/ 	.byte	0x04, 0x12
        /*0026*/ 	.short	(.L_7 - .L_6)
	.align		4
.L_6:
        /*0028*/ 	.word	index@(triton_poi_fused_4)
        /*002c*/ 	.word	0x00000000
.L_7:


//--------------------- .nv.info.triton_poi_fused_4 --------------------------
	.section	.nv.info.triton_poi_fused_4,"",@"SHT_CUDA_INFO"
	.sectionflags	@""
	.align	4


	//----- nvinfo : EIATTR_CUDA_API_VERSION
	.align		4
        /*0000*/ 	.byte	0x04, 0x37
        /*0002*/ 	.short	(.L_9 - .L_8)
.L_8:
        /*0004*/ 	.word	0x0000007c


	//----- nvinfo : EIATTR_KPARAM_INFO
	.align		4
.L_9:
        /*0008*/ 	.byte	0x04, 0x17
        /*000a*/ 	.short	(.L_11 - .L_10)
.L_10:
        /*000c*/ 	.word	0x00000000
        /*0010*/ 	.short	0x0003
        /*0012*/ 	.short	0x0014
        /*0014*/ 	.byte	0x00, 0xf0, 0x11, 0x00


	//----- nvinfo : EIATTR_KPARAM_INFO
	.align		4
.L_11:
        /*0018*/ 	.byte	0x04, 0x17
        /*001a*/ 	.short	(.L_13 - .L_12)
.L_12:
        /*001c*/ 	.word	0x00000000
        /*0020*/ 	.short	0x0002
        /*0022*/ 	.short	0x0010
        /*0024*/ 	.byte	0x00, 0xf0, 0x11, 0x00


	//----- nvinfo : EIATTR_KPARAM_INFO
	.align		4
.L_13:
        /*0028*/ 	.byte	0x04, 0x17
        /*002a*/ 	.short	(.L_15 - .L_14)
.L_14:
        /*002c*/ 	.word	0x00000000
        /*0030*/ 	.short	0x0001
        /*0032*/ 	.short	0x0008
        /*0034*/ 	.byte	0x00, 0xf4, 0x21, 0x00


	//----- nvinfo : EIATTR_KPARAM_INFO
	.align		4
.L_15:
        /*0038*/ 	.byte	0x04, 0x17
        /*003a*/ 	.short	(.L_17 - .L_16)
.L_16:
        /*003c*/ 	.word	0x00000000
        /*0040*/ 	.short	0x0000
        /*0042*/ 	.short	0x0000
        /*0044*/ 	.byte	0x00, 0xf4, 0x21, 0x00


	//----- nvinfo : EIATTR_SPARSE_MMA_MASK
	.align		4
.L_17:
        /*0048*/ 	.byte	0x03, 0x50
        /*004a*/ 	.short	0x0000


	//----- nvinfo : EIATTR_MAXREG_COUNT
	.align		4
        /*004c*/ 	.byte	0x03, 0x1b
        /*004e*/ 	.short	0x00ff


	//----- nvinfo : EIATTR_EXIT_INSTR_OFFSETS
	.align		4
        /*0050*/ 	.byte	0x04, 0x1c
        /*0052*/ 	.short	(.L_19 - .L_18)


	//   ....[0]....
.L_18:
        /*0054*/ 	.word	0x000006b0


	//   ....[1]....
        /*0058*/ 	.word	0x00000700


	//----- nvinfo : EIATTR_REQNTID
	.align		4
.L_19:
        /*005c*/ 	.byte	0x04, 0x10
        /*005e*/ 	.short	(.L_21 - .L_20)
.L_20:
        /*0060*/ 	.word	0x00000080
        /*0064*/ 	.word	0x00000001
        /*0068*/ 	.word	0x00000001


	//----- nvinfo : EIATTR_CBANK_PARAM_SIZE
	.align		4
.L_21:
        /*006c*/ 	.byte	0x03, 0x19
        /*006e*/ 	.short	0x0018


	//----- nvinfo : EIATTR_PARAM_CBANK
	.align		4
        /*0070*/ 	.byte	0x04, 0x0a
        /*0072*/ 	.short	(.L_23 - .L_22)
	.align		4
.L_22:
        /*0074*/ 	.word	index@(.nv.constant0.triton_poi_fused_4)
        /*0078*/ 	.short	0x0210
        /*007a*/ 	.short	0x0018


	//----- nvinfo : EIATTR_SW_WAR
	.align		4
.L_23:
        /*007c*/ 	.byte	0x04, 0x36
        /*007e*/ 	.short	(.L_25 - .L_24)
.L_24:
        /*0080*/ 	.word	0x00000008
.L_25:


//--------------------- .nv.callgraph             --------------------------
	.section	.nv.callgraph,"",@"SHT_CUDA_CALLGRAPH"
	.align	4
	.sectionentsize	8
	.align		4
        /*0000*/ 	.word	0x00000000
	.align		4
        /*0004*/ 	.word	0xffffffff
	.align		4
        /*0008*/ 	.word	0x00000000
	.align		4
        /*000c*/ 	.word	0xfffffffe
	.align		4
        /*0010*/ 	.word	0x00000000
	.align		4
        /*0014*/ 	.word	0xfffffffd
	.align		4
        /*0018*/ 	.word	0x00000000
	.align		4
        /*001c*/ 	.word	0xfffffffc


//--------------------- .text.triton_poi_fused_4  --------------------------
	.section	.text.triton_poi_fused_4,"ax",@progbits
	.sectionflags	@"SHF_BARRIERS=1"
	.align	128
        .global         triton_poi_fused_4
        .type           triton_poi_fused_4,@function
        .size           triton_poi_fused_4,(.L_x_1 - triton_poi_fused_4)
        .other          triton_poi_fused_4,@"STO_CUDA_ENTRY STV_DEFAULT"
triton_poi_fused_4:
.text.triton_poi_fused_4:
[----:B------:R-:W0:Y:S01]  /*0000*/  LDC R1, c[0x0][0x28] ;  /* 0x00000a00ff017b82 */ /* 0x000e220000000800 */
[----:B------:R-:W1:Y:S07]  /*0010*/  S2R R19, SR_CTAID.Z ;  /* 0x0000000000137919 */ /* 0x000e6e0000002700 */
[----:B------:R-:W1:Y:S01]  /*0020*/  S2UR UR4, SR_CTAID.Y ;  /* 0x00000000000479c3 */ /* 0x000e620000002600 */
[----:B------:R-:W-:Y:S01]  /*0030*/  IMAD.MOV.U32 R14, RZ, RZ, RZ ;  /* 0x000000ffff0e7224 */ /* 0x000fe200078e00ff */
[----:B------:R-:W-:Y:S01]  /*0040*/  ULDC.64 UR6, c[0x0][0x208] ;  /* 0x0000820000067ab9 */ /* 0x000fe20000000a00 */
[----:B------:R-:W2:Y:S01]  /*0050*/  S2R R15, SR_CTAID.X ;  /* 0x00000000000f7919 */ /* 0x000ea20000002500 */
[----:B------:R-:W3:Y:S04]  /*0060*/  S2R R18, SR_TID.X ;  /* 0x0000000000127919 */ /* 0x000ee80000002100 */
[----:B------:R-:W1:Y:S08]  /*0070*/  LDC R0, c[0x0][0x10] ;  /* 0x00000400ff007b82 */ /* 0x000e700000000800 */
[----:B------:R-:W4:Y:S01]  /*0080*/  LDC.64 R16, c[0x0][0x210] ;  /* 0x00008400ff107b82 */ /* 0x000f220000000a00 */
[----:B-1----:R-:W-:-:S02]  /*0090*/  IMAD R19, R19, R0, UR4 ;  /* 0x0000000413137e24 */ /* 0x002fc4000f8e0200 */
[----:B--2---:R-:W-:Y:S02]  /*00a0*/  IMAD.SHL.U32 R15, R15, 0x10, RZ ;  /* 0x000000100f0f7824 */ /* 0x004fe400078e00ff */
[----:B------:R-:W-:Y:S01]  /*00b0*/  IMAD.SHL.U32 R19, R19, 0x40, RZ ;  /* 0x0000004013137824 */ /* 0x000fe200078e00ff */
[----:B---3--:R-:W-:Y:S02]  /*00c0*/  SHF.R.U32.HI R0, RZ, 0x4, R18 ;  /* 0x00000004ff007819 */ /* 0x008fe40000011612 */
[----:B------:R-:W-:Y:S02]  /*00d0*/  LOP3.LUT R4, R15, 0xf, R18, 0xf8, !PT ;  /* 0x0000000f0f047812 */ /* 0x000fe400078ef812 */
[----:B------:R-:W-:Y:S02]  /*00e0*/  SGXT.U32 R0, R0, 0x3 ;  /* 0x000000030000781a */ /* 0x000fe40000000000 */
[----:B------:R-:W-:Y:S02]  /*00f0*/  ISETP.GE.AND P0, PT, R4, 0x9, PT ;  /* 0x000000090400780c */ /* 0x000fe40003f06270 */
[----:B------:R-:W-:-:S02]  /*0100*/  LOP3.LUT R3, R19, 0x8, R0, 0xfe, !PT ;  /* 0x0000000813037812 */ /* 0x000fc400078efe00 */
[----:B------:R-:W-:Y:S02]  /*0110*/  LOP3.LUT R2, R19, R0, RZ, 0xfc, !PT ;  /* 0x0000000013027212 */ /* 0x000fe400078efcff */
[C---:B------:R-:W-:Y:S01]  /*0120*/  ISETP.LT.AND P2, PT, R3.reuse, 0x12000, !P0 ;  /* 0x000120000300780c */ /* 0x040fe20004741270 */
[--C-:B------:R-:W-:Y:S01]  /*0130*/  IMAD R3, R3, 0x9, R4.reuse ;  /* 0x0000000903037824 */ /* 0x100fe200078e0204 */
[----:B------:R-:W-:Y:S01]  /*0140*/  LOP3.LUT R6, R19, 0x10, R0, 0xfe, !PT ;  /* 0x0000001013067812 */ /* 0x000fe200078efe00 */
[C---:B------:R-:W-:Y:S01]  /*0150*/  IMAD R5, R2.reuse, 0x9, R4 ;  /* 0x0000000902057824 */ /* 0x040fe200078e0204 */
[----:B------:R-:W-:Y:S02]  /*0160*/  LOP3.LUT R7, R19, 0x18, R0, 0xfe, !PT ;  /* 0x0000001813077812 */ /* 0x000fe400078efe00 */
[----:B------:R-:W-:Y:S01]  /*0170*/  ISETP.LT.AND P1, PT, R2, 0x12000, !P0 ;  /* 0x000120000200780c */ /* 0x000fe20004721270 */
[----:B----4-:R-:W-:Y:S01]  /*0180*/  IMAD.WIDE R2, R3, 0x4, R16 ;  /* 0x0000000403027825 */ /* 0x010fe200078e0210 */
[----:B------:R-:W-:-:S02]  /*0190*/  ISETP.LT.AND P6, PT, R6, 0x12000, !P0 ;  /* 0x000120000600780c */ /* 0x000fc400047c1270 */
[----:B------:R-:W-:Y:S02]  /*01a0*/  LOP3.LUT R8, R19, 0x20, R0, 0xfe, !PT ;  /* 0x0000002013087812 */ /* 0x000fe400078efe00 */
[----:B------:R-:W-:Y:S01]  /*01b0*/  ISETP.LT.AND P5, PT, R7, 0x12000, !P0 ;  /* 0x000120000700780c */ /* 0x000fe200047a1270 */
[----:B------:R1:W2:Y:S01]  /*01c0*/  @P2 LDG.E.EL R14, desc[UR6][R2.64] ;  /* 0x00000006020e2981 */ /* 0x0002a2000c2e1900 */
[----:B------:R-:W-:Y:S02]  /*01d0*/  LOP3.LUT R4, R19, 0x28, R0, 0xfe, !PT ;  /* 0x0000002813047812 */ /* 0x000fe400078efe00 */
[----:B------:R-:W-:Y:S02]  /*01e0*/  LOP3.LUT R6, R19, 0x30, R0, 0xfe, !PT ;  /* 0x0000003013067812 */ /* 0x000fe400078efe00 */
[----:B------:R-:W-:Y:S02]  /*01f0*/  LOP3.LUT R7, R19, 0x38, R0, 0xfe, !PT ;  /* 0x0000003813077812 */ /* 0x000fe400078efe00 */
[----:B------:R-:W-:-:S02]  /*0200*/  ISETP.LT.AND P4, PT, R8, 0x12000, !P0 ;  /* 0x000120000800780c */ /* 0x000fc40004781270 */
[----:B------:R-:W-:Y:S02]  /*0210*/  ISETP.LT.AND P3, PT, R4, 0x12000, !P0 ;  /* 0x000120000400780c */ /* 0x000fe40004761270 */
[----:B------:R-:W-:Y:S02]  /*0220*/  ISETP.LT.AND P2, PT, R6, 0x12000, !P0 ;  /* 0x000120000600780c */ /* 0x000fe40004741270 */
[----:B------:R-:W-:Y:S01]  /*0230*/  ISETP.LT.AND P0, PT, R7, 0x12000, !P0 ;  /* 0x000120000700780c */ /* 0x000fe20004701270 */
[C---:B------:R-:W-:Y:S02]  /*0240*/  VIADD R7, R5.reuse, 0x90 ;  /* 0x0000009005077836 */ /* 0x040fe40000000000 */
[C---:B------:R-:W-:Y:S02]  /*0250*/  VIADD R9, R5.reuse, 0xd8 ;  /* 0x000000d805097836 */ /* 0x040fe40000000000 */
[C---:B------:R-:W-:Y:S02]  /*0260*/  VIADD R11, R5.reuse, 0x120 ;  /* 0x00000120050b7836 */ /* 0x040fe40000000000 */
[----:B------:R-:W-:-:S02]  /*0270*/  VIADD R13, R5, 0x168 ;  /* 0x00000168050d7836 */ /* 0x000fc40000000000 */
[C---:B------:R-:W-:Y:S02]  /*0280*/  VIADD R23, R5.reuse, 0x1b0 ;  /* 0x000001b005177836 */ /* 0x040fe40000000000 */
[C---:B------:R-:W-:Y:S02]  /*0290*/  VIADD R25, R5.reuse, 0x1f8 ;  /* 0x000001f805197836 */ /* 0x040fe40000000000 */
[----:B-1----:R-:W-:-:S04]  /*02a0*/  IMAD.WIDE R2, R5, 0x4, R16 ;  /* 0x0000000405027825 */ /* 0x002fc800078e0210 */
[----:B------:R-:W-:-:S04]  /*02b0*/  IMAD.WIDE R4, R7, 0x4, R16 ;  /* 0x0000000407047825 */ /* 0x000fc800078e0210 */
[----:B------:R-:W-:-:S04]  /*02c0*/  IMAD.WIDE R6, R9, 0x4, R16 ;  /* 0x0000000409067825 */ /* 0x000fc800078e0210 */
[----:B------:R-:W-:Y:S01]  /*02d0*/  IMAD.WIDE R8, R11, 0x4, R16 ;  /* 0x000000040b087825 */ /* 0x000fe200078e0210 */
[----:B------:R-:W-:-:S03]  /*02e0*/  CS2R R20, SRZ ;  /* 0x0000000000147805 */ /* 0x000fc6000001ff00 */
[----:B------:R-:W-:-:S03]  /*02f0*/  IMAD.WIDE R10, R13, 0x4, R16 ;  /* 0x000000040d0a7825 */ /* 0x000fc600078e0210 */
[----:B------:R1:W3:Y:S01]  /*0300*/  @P6 LDG.E.EL R20, desc[UR6][R4.64] ;  /* 0x0000000604146981 */ /* 0x0002e2000c2e1900 */
[--C-:B------:R-:W-:Y:S01]  /*0310*/  IMAD.WIDE R12, R23, 0x4, R16.reuse ;  /* 0x00000004170c7825 */ /* 0x100fe200078e0210 */
[----:B------:R-:W-:Y:S02]  /*0320*/  CS2R R22, SRZ ;  /* 0x0000000000167805 */ /* 0x000fe4000001ff00 */
[----:B------:R-:W4:Y:S01]  /*0330*/  @P5 LDG.E.EL R21, desc[UR6][R6.64] ;  /* 0x0000000606155981 */ /* 0x000f22000c2e1900 */
[----:B------:R-:W-:Y:S01]  /*0340*/  IMAD.WIDE R16, R25, 0x4, R16 ;  /* 0x0000000419107825 */ /* 0x000fe200078e0210 */
[----:B------:R-:W-:Y:S02]  /*0350*/  CS2R R24, SRZ ;  /* 0x0000000000187805 */ /* 0x000fe4000001ff00 */
[----:B------:R-:W5:Y:S01]  /*0360*/  @P4 LDG.E.EL R22, desc[UR6][R8.64] ;  /* 0x0000000608164981 */ /* 0x000f62000c2e1900 */
[----:B------:R-:W-:-:S03]  /*0370*/  IMAD.MOV.U32 R26, RZ, RZ, RZ ;  /* 0x000000ffff1a7224 */ /* 0x000fc600078e00ff */
[----:B------:R-:W5:Y:S04]  /*0380*/  @P3 LDG.E.EL R24, desc[UR6][R10.64] ;  /* 0x000000060a183981 */ /* 0x000f68000c2e1900 */
[----:B------:R1:W5:Y:S04]  /*0390*/  @P2 LDG.E.EL R23, desc[UR6][R12.64] ;  /* 0x000000060c172981 */ /* 0x000368000c2e1900 */
[----:B------:R1:W5:Y:S04]  /*03a0*/  @P1 LDG.E.EL R25, desc[UR6][R2.64] ;  /* 0x0000000602191981 */ /* 0x000368000c2e1900 */
[----:B------:R-:W5:Y:S01]  /*03b0*/  @P0 LDG.E.EL R26, desc[UR6][R16.64] ;  /* 0x00000006101a0981 */ /* 0x000f62000c2e1900 */
[----:B------:R-:W1:Y:S01]  /*03c0*/  S2R R27, SR_TID.X ;  /* 0x00000000001b7919 */ /* 0x000e620000002100 */
[----:B------:R-:W1:Y:S01]  /*03d0*/  S2UR UR5, SR_CgaCtaId ;  /* 0x00000000000579c3 */ /* 0x000e620000008800 */
[----:B------:R-:W-:-:S02]  /*03e0*/  UMOV UR4, 0x400 ;  /* 0x0000040000047882 */ /* 0x000fc40000000000 */
[----:B01----:R-:W-:Y:S01]  /*03f0*/  UPRMT UR4, UR5, 0x654, UR4 ;  /* 0x0000065405047896 */ /* 0x003fe20008000004 */
[----:B------:R-:W-:Y:S01]  /*0400*/  IMAD.SHL.U32 R4, R27, 0x40, RZ ;  /* 0x000000401b047824 */ /* 0x000fe200078e00ff */
[----:B------:R-:W-:-:S04]  /*0410*/  SHF.R.U32.HI R5, RZ, 0x4, R27 ;  /* 0x00000004ff057819 */ /* 0x000fc8000001161b */
[----:B------:R-:W-:Y:S02]  /*0420*/  SGXT.U32 R5, R5, 0x3 ;  /* 0x000000030505781a */ /* 0x000fe40000000000 */
[----:B------:R-:W-:-:S04]  /*0430*/  LOP3.LUT R4, R4, 0x3c0, RZ, 0xc0, !PT ;  /* 0x000003c004047812 */ /* 0x000fc800078ec0ff */
[C---:B------:R-:W-:Y:S02]  /*0440*/  LOP3.LUT R5, R4.reuse, R5, RZ, 0xfc, !PT ;  /* 0x0000000504057212 */ /* 0x040fe400078efcff */
[----:B------:R-:W-:-:S05]  /*0450*/  LEA.HI R4, R4, UR4, RZ, 0x1e ;  /* 0x0000000404047c11 */ /* 0x000fca000f8ff0ff */
[----:B------:R-:W-:Y:S01]  /*0460*/  IMAD R13, R5, 0x4, R4 ;  /* 0x00000004050d7824 */ /* 0x000fe200078e0204 */
[C---:B------:R-:W-:Y:S01]  /*0470*/  LOP3.LUT R2, R27.reuse, 0x70, RZ, 0xc0, !PT ;  /* 0x000000701b027812 */ /* 0x040fe200078ec0ff */
[----:B------:R-:W-:-:S04]  /*0480*/  IMAD.SHL.U32 R8, R27, 0x4, RZ ;  /* 0x000000041b087824 */ /* 0x000fc800078e00ff */
[----:B------:R-:W-:Y:S01]  /*0490*/  VIADD R3, R2, UR4 ;  /* 0x0000000402037c36 */ /* 0x000fe20008000000 */
[----:B------:R-:W-:-:S05]  /*04a0*/  LOP3.LUT R8, R8, 0x1fc, RZ, 0xc0, !PT ;  /* 0x000001fc08087812 */ /* 0x000fca00078ec0ff */
[----:B------:R-:W-:Y:S02]  /*04b0*/  IMAD R4, R8, 0x4, R3 ;  /* 0x0000000408047824 */ /* 0x000fe400078e0203 */
[----:B------:R-:W-:Y:S01]  /*04c0*/  IMAD.SHL.U32 R18, R18, 0x4, RZ ;  /* 0x0000000412127824 */ /* 0x000fe200078e00ff */
[----:B------:R-:W0:Y:S04]  /*04d0*/  LDC.64 R2, c[0x0][0x218] ;  /* 0x00008600ff027b82 */ /* 0x000e280000000a00 */
[----:B------:R-:W-:-:S05]  /*04e0*/  LOP3.LUT R18, R19, 0x3c, R18, 0xf8, !PT ;  /* 0x0000003c13127812 */ /* 0x000fca00078ef812 */
[----:B------:R-:W-:-:S05]  /*04f0*/  IMAD.HI R9, R18, 0x2aaaaaab, RZ ;  /* 0x2aaaaaab12097827 */ /* 0x000fca00078e02ff */
[----:B------:R-:W-:-:S04]  /*0500*/  SHF.R.U32.HI R10, RZ, 0x1f, R9 ;  /* 0x0000001fff0a7819 */ /* 0x000fc80000011609 */
[----:B------:R-:W-:Y:S02]  /*0510*/  LEA.HI.SX32 R11, R9, R10, 0x1b ;  /* 0x0000000a090b7211 */ /* 0x000fe400078fdaff */
[----:B------:R-:W-:Y:S02]  /*0520*/  LOP3.LUT R10, R8, 0x200, RZ, 0xfc, !PT ;  /* 0x00000200080a7812 */ /* 0x000fe400078efcff */
[----:B------:R-:W-:Y:S01]  /*0530*/  ISETP.GE.AND P0, PT, R18, 0x12000, PT ;  /* 0x000120001200780c */ /* 0x000fe20003f06270 */
[----:B------:R-:W-:Y:S01]  /*0540*/  IMAD R18, R11, -0xc0, R18 ;  /* 0xffffff400b127824 */ /* 0x000fe200078e0212 */
[----:B------:R-:W-:Y:S02]  /*0550*/  LOP3.LUT R9, R15, R0, RZ, 0xfc, !PT ;  /* 0x000000000f097212 */ /* 0x000fe400078efcff */
[----:B------:R-:W-:Y:S02]  /*0560*/  LOP3.LUT R0, R15, 0x8, R0, 0xfe, !PT ;  /* 0x000000080f007812 */ /* 0x000fe400078efe00 */
[----:B------:R-:W-:Y:S01]  /*0570*/  SHF.R.U32.HI R10, RZ, 0x2, R10 ;  /* 0x00000002ff0a7819 */ /* 0x000fe2000001160a */
[----:B------:R-:W-:Y:S01]  /*0580*/  IMAD R18, R11, 0x6c0, R18 ;  /* 0x000006c00b127824 */ /* 0x000fe200078e0212 */
[----:B------:R-:W-:-:S02]  /*0590*/  ISETP.LT.AND P1, PT, R9, 0x9, !P0 ;  /* 0x000000090900780c */ /* 0x000fc40004721270 */
[----:B------:R-:W-:Y:S02]  /*05a0*/  ISETP.LT.AND P0, PT, R0, 0x9, !P0 ;  /* 0x000000090000780c */ /* 0x000fe40004701270 */
[----:B------:R-:W-:Y:S01]  /*05b0*/  LOP3.LUT R10, R10, 0xf0, RZ, 0xc0, !PT ;  /* 0x000000f00a0a7812 */ /* 0x000fe200078ec0ff */
[----:B------:R-:W-:-:S04]  /*05c0*/  IMAD R11, R9, 0xc0, R18 ;  /* 0x000000c0090b7824 */ /* 0x000fc800078e0212 */
[----:B------:R-:W-:Y:S02]  /*05d0*/  VIADD R9, R10, UR4 ;  /* 0x000000040a097c36 */ /* 0x000fe40008000000 */
[----:B0-----:R-:W-:-:S04]  /*05e0*/  IMAD.WIDE R10, R11, 0x4, R2 ;  /* 0x000000040b0a7825 */ /* 0x001fc800078e0202 */
[----:B------:R-:W-:Y:S01]  /*05f0*/  IMAD R9, R8, 0x4, R9 ;  /* 0x0000000408097824 */ /* 0x000fe200078e0209 */
[----:B--2---:R-:W-:Y:S04]  /*0600*/  STS [R13+0x20], R14 ;  /* 0x0000200e0d007388 */ /* 0x004fe80000000800 */
[----:B---3--:R-:W-:Y:S04]  /*0610*/  STS [R13+0x40], R20 ;  /* 0x000040140d007388 */ /* 0x008fe80000000800 */
[----:B----4-:R-:W-:Y:S04]  /*0620*/  STS [R13+0x60], R21 ;  /* 0x000060150d007388 */ /* 0x010fe80000000800 */
[----:B-----5:R-:W-:Y:S04]  /*0630*/  STS [R13+0x80], R22 ;  /* 0x000080160d007388 */ /* 0x020fe80000000800 */
[----:B------:R-:W-:Y:S04]  /*0640*/  STS [R13+0xa0], R24 ;  /* 0x0000a0180d007388 */ /* 0x000fe80000000800 */
[----:B------:R-:W-:Y:S04]  /*0650*/  STS [R13+0xc0], R23 ;  /* 0x0000c0170d007388 */ /* 0x000fe80000000800 */
[----:B------:R-:W-:Y:S04]  /*0660*/  STS [R13], R25 ;  /* 0x000000190d007388 */ /* 0x000fe80000000800 */
[----:B------:R-:W-:Y:S01]  /*0670*/  STS [R13+0xe0], R26 ;  /* 0x0000e01a0d007388 */ /* 0x000fe20000000800 */
[----:B------:R-:W-:Y:S06]  /*0680*/  BAR.SYNC.DEFER_BLOCKING 0x0 ;  /* 0x0000000000007b1d */ /* 0x000fec0000010000 */
[----:B------:R-:W0:Y:S04]  /*0690*/  LDS.128 R4, [R4] ;  /* 0x0000000004047984 */ /* 0x000e280000000c00 */
[----:B0-----:R0:W-:Y:S02]  /*06a0*/  @P1 STG.E.128 desc[UR6][R10.64], R4 ;  /* 0x000000040a001986 */ /* 0x0011e4000c101d06 */
[----:B0-----:R-:W-:Y:S05]  /*06b0*/  @!P0 EXIT ;  /* 0x000000000000894d */ /* 0x001fea0003800000 */
[----:B0-----:R-:W0:Y:S01]  /*06c0*/  LDS.128 R8, [R9+0x800] ;  /* 0x0008000009087984 */ /* 0x001e220000000c00 */
[----:B------:R-:W-:-:S04]  /*06d0*/  IMAD R5, R0, 0xc0, R18 ;  /* 0x000000c000057824 */ /* 0x000fc800078e0212 */
[----:B------:R-:W-:-:S05]  /*06e0*/  IMAD.WIDE R2, R5, 0x4, R2 ;  /* 0x0000000405027825 */ /* 0x000fca00078e0202 */
[----:B0-----:R-:W-:Y:S01]  /*06f0*/  STG.E.128 desc[UR6][R2.64], R8 ;  /* 0x0000000802007986 */ /* 0x001fe2000c101d06 */
[----:B------:R-:W-:Y:S05]  /*0700*/  EXIT ;  /* 0x000000000000794d */ /* 0x000fea0003800000 */
.L_x_0:
[----:B------:R-:W-:-:S00]  /*0710*/  BRA `(.L_x_0) ;  /* 0xfffffffc00fc7947 */ /* 0x000fc0000383ffff */
[----:B------:R-:W-:-:S00]  /*0720*/  NOP ;  /* 0x0000000000007918 */ /* 0x000fc00000000000 */
        /* <DEDUP_REMOVED lines=13> */
.L_x_1:


//--------------------- .nv.shared.triton_poi_fused_4 --------------------------
	.section	.nv.shared.triton_poi_fused_4,"aw",@nobits
	.sectionflags	@""
	.align	16
	.zero		1024


//--------------------- .nv.constant0.triton_poi_fused_4 --------------------------
	.section	.nv.constant0.triton_poi_fused_4,"a",@progbits
	.sectionflags	@""
	.align	4
.nv.constant0.triton_poi_fused_4:
	.zero		552
